//
// Generated by NVIDIA NVVM Compiler
//
// Compiler Build ID: CL-36424714
// Cuda compilation tools, release 13.0, V13.0.88
// Based on NVVM 20.0.0
//

.version 9.0
.target sm_100
.address_size 64

	// .globl	_Z6Conv2DPfS_S_iii
// _ZZ6Conv2DPfS_S_iiiE2Ns has been demoted

.visible .entry _Z6Conv2DPfS_S_iii(
	.param .u64 .ptr .align 1 _Z6Conv2DPfS_S_iii_param_0,
	.param .u64 .ptr .align 1 _Z6Conv2DPfS_S_iii_param_1,
	.param .u64 .ptr .align 1 _Z6Conv2DPfS_S_iii_param_2,
	.param .u32 _Z6Conv2DPfS_S_iii_param_3,
	.param .u32 _Z6Conv2DPfS_S_iii_param_4,
	.param .u32 _Z6Conv2DPfS_S_iii_param_5
)
{
	.reg .pred 	%p<22>;
	.reg .b32 	%r<78>;
	.reg .b32 	%f<120>;
	.reg .b64 	%rd<41>;
	// demoted variable
	.shared .align 4 .b8 _ZZ6Conv2DPfS_S_iiiE2Ns[1024];
	ld.param.u64 	%rd7, [_Z6Conv2DPfS_S_iii_param_0];
	ld.param.u64 	%rd8, [_Z6Conv2DPfS_S_iii_param_1];
	ld.param.u64 	%rd9, [_Z6Conv2DPfS_S_iii_param_2];
	ld.param.u32 	%r30, [_Z6Conv2DPfS_S_iii_param_3];
	ld.param.u32 	%r33, [_Z6Conv2DPfS_S_iii_param_4];
	ld.param.u32 	%r32, [_Z6Conv2DPfS_S_iii_param_5];
	cvta.to.global.u64 	%rd1, %rd9;
	mov.u32 	%r1, %tid.x;
	mov.u32 	%r2, %tid.y;
	mov.u32 	%r34, %ctaid.y;
	mad.lo.s32 	%r35, %r34, 12, %r2;
	mov.u32 	%r36, %ctaid.x;
	mad.lo.s32 	%r4, %r36, 12, %r1;
	add.s32 	%r5, %r35, -2;
	setp.lt.u32 	%p1, %r35, 3;
	setp.ge.s32 	%p2, %r5, %r33;
	or.pred  	%p3, %p1, %p2;
	@%p3 bra 	$L__BB0_3;
	add.s32 	%r37, %r4, -2;
	setp.lt.s32 	%p4, %r4, 3;
	setp.ge.s32 	%p5, %r37, %r30;
	or.pred  	%p6, %p4, %p5;
	@%p6 bra 	$L__BB0_3;
	mul.lo.s32 	%r44, %r30, %r5;
	cvt.s64.s32 	%rd10, %r44;
	cvt.u64.u32 	%rd11, %r4;
	add.s64 	%rd12, %rd10, %rd11;
	cvta.to.global.u64 	%rd13, %rd7;
	shl.b64 	%rd14, %rd12, 2;
	add.s64 	%rd15, %rd13, %rd14;
	ld.global.f32 	%f17, [%rd15+-8];
	shl.b32 	%r45, %r2, 6;
	mov.u32 	%r46, _ZZ6Conv2DPfS_S_iiiE2Ns;
	add.s32 	%r47, %r46, %r45;
	shl.b32 	%r48, %r1, 2;
	add.s32 	%r49, %r47, %r48;
	st.shared.f32 	[%r49], %f17;
	bra.uni 	$L__BB0_4;
$L__BB0_3:
	shl.b32 	%r38, %r2, 6;
	mov.u32 	%r39, _ZZ6Conv2DPfS_S_iiiE2Ns;
	add.s32 	%r40, %r39, %r38;
	shl.b32 	%r41, %r1, 2;
	add.s32 	%r42, %r40, %r41;
	mov.b32 	%r43, 0;
	st.shared.u32 	[%r42], %r43;
$L__BB0_4:
	bar.sync 	0;
	setp.ge.s32 	%p7, %r35, %r33;
	setp.ge.s32 	%p8, %r4, %r30;
	or.pred  	%p9, %p8, %p7;
	@%p9 bra 	$L__BB0_23;
	max.u32 	%r51, %r2, %r1;
	setp.gt.u32 	%p10, %r51, 11;
	@%p10 bra 	$L__BB0_23;
	setp.lt.s32 	%p11, %r32, 1;
	mov.f32 	%f118, 0f00000000;
	@%p11 bra 	$L__BB0_22;
	and.b32  	%r6, %r32, 15;
	add.s32 	%r7, %r6, -1;
	and.b32  	%r8, %r32, 7;
	add.s32 	%r9, %r8, -1;
	and.b32  	%r10, %r32, 2147483632;
	and.b32  	%r11, %r32, 3;
	neg.s32 	%r12, %r10;
	add.s64 	%rd2, %rd1, 32;
	shl.b32 	%r53, %r1, 2;
	mov.u32 	%r54, _ZZ6Conv2DPfS_S_iiiE2Ns;
	add.s32 	%r55, %r53, %r54;
	add.s32 	%r13, %r55, 32;
	mov.f32 	%f118, 0f00000000;
	mov.b32 	%r72, 0;
$L__BB0_8:
	setp.lt.u32 	%p12, %r32, 16;
	mul.lo.s32 	%r15, %r72, %r32;
	add.s32 	%r16, %r72, %r2;
	mov.b32 	%r76, 0;
	@%p12 bra 	$L__BB0_11;
	mul.wide.u32 	%rd16, %r15, 4;
	add.s64 	%rd40, %rd2, %rd16;
	shl.b32 	%r57, %r16, 6;
	add.s32 	%r73, %r13, %r57;
	mov.u32 	%r74, %r12;
$L__BB0_10:
	.pragma "nounroll";
	ld.global.f32 	%f21, [%rd40+-32];
	ld.shared.f32 	%f22, [%r73+-32];
	fma.rn.f32 	%f23, %f21, %f22, %f118;
	ld.global.f32 	%f24, [%rd40+-28];
	ld.shared.f32 	%f25, [%r73+-28];
	fma.rn.f32 	%f26, %f24, %f25, %f23;
	ld.global.f32 	%f27, [%rd40+-24];
	ld.shared.f32 	%f28, [%r73+-24];
	fma.rn.f32 	%f29, %f27, %f28, %f26;
	ld.global.f32 	%f30, [%rd40+-20];
	ld.shared.f32 	%f31, [%r73+-20];
	fma.rn.f32 	%f32, %f30, %f31, %f29;
	ld.global.f32 	%f33, [%rd40+-16];
	ld.shared.f32 	%f34, [%r73+-16];
	fma.rn.f32 	%f35, %f33, %f34, %f32;
	ld.global.f32 	%f36, [%rd40+-12];
	ld.shared.f32 	%f37, [%r73+-12];
	fma.rn.f32 	%f38, %f36, %f37, %f35;
	ld.global.f32 	%f39, [%rd40+-8];
	ld.shared.f32 	%f40, [%r73+-8];
	fma.rn.f32 	%f41, %f39, %f40, %f38;
	ld.global.f32 	%f42, [%rd40+-4];
	ld.shared.f32 	%f43, [%r73+-4];
	fma.rn.f32 	%f44, %f42, %f43, %f41;
	ld.global.f32 	%f45, [%rd40];
	ld.shared.f32 	%f46, [%r73];
	fma.rn.f32 	%f47, %f45, %f46, %f44;
	ld.global.f32 	%f48, [%rd40+4];
	ld.shared.f32 	%f49, [%r73+4];
	fma.rn.f32 	%f50, %f48, %f49, %f47;
	ld.global.f32 	%f51, [%rd40+8];
	ld.shared.f32 	%f52, [%r73+8];
	fma.rn.f32 	%f53, %f51, %f52, %f50;
	ld.global.f32 	%f54, [%rd40+12];
	ld.shared.f32 	%f55, [%r73+12];
	fma.rn.f32 	%f56, %f54, %f55, %f53;
	ld.global.f32 	%f57, [%rd40+16];
	ld.shared.f32 	%f58, [%r73+16];
	fma.rn.f32 	%f59, %f57, %f58, %f56;
	ld.global.f32 	%f60, [%rd40+20];
	ld.shared.f32 	%f61, [%r73+20];
	fma.rn.f32 	%f62, %f60, %f61, %f59;
	ld.global.f32 	%f63, [%rd40+24];
	ld.shared.f32 	%f64, [%r73+24];
	fma.rn.f32 	%f65, %f63, %f64, %f62;
	ld.global.f32 	%f66, [%rd40+28];
	ld.shared.f32 	%f67, [%r73+28];
	fma.rn.f32 	%f118, %f66, %f67, %f65;
	add.s32 	%r74, %r74, 16;
	add.s64 	%rd40, %rd40, 64;
	add.s32 	%r73, %r73, 64;
	setp.ne.s32 	%p13, %r74, 0;
	mov.u32 	%r76, %r10;
	@%p13 bra 	$L__BB0_10;
$L__BB0_11:
	setp.eq.s32 	%p14, %r6, 0;
	@%p14 bra 	$L__BB0_21;
	shl.b32 	%r58, %r16, 6;
	add.s32 	%r23, %r54, %r58;
	setp.lt.u32 	%p15, %r7, 7;
	@%p15 bra 	$L__BB0_14;
	add.s32 	%r60, %r76, %r15;
	mul.wide.u32 	%rd17, %r60, 4;
	add.s64 	%rd18, %rd1, %rd17;
	ld.global.f32 	%f69, [%rd18];
	add.s32 	%r61, %r76, %r1;
	shl.b32 	%r62, %r61, 2;
	add.s32 	%r63, %r23, %r62;
	ld.shared.f32 	%f70, [%r63];
	fma.rn.f32 	%f71, %f69, %f70, %f118;
	cvt.u64.u32 	%rd19, %r15;
	cvt.u64.u32 	%rd20, %r76;
	add.s64 	%rd21, %rd20, %rd19;
	shl.b64 	%rd22, %rd21, 2;
	add.s64 	%rd23, %rd1, %rd22;
	ld.global.f32 	%f72, [%rd23+4];
	ld.shared.f32 	%f73, [%r63+4];
	fma.rn.f32 	%f74, %f72, %f73, %f71;
	ld.global.f32 	%f75, [%rd23+8];
	ld.shared.f32 	%f76, [%r63+8];
	fma.rn.f32 	%f77, %f75, %f76, %f74;
	ld.global.f32 	%f78, [%rd23+12];
	ld.shared.f32 	%f79, [%r63+12];
	fma.rn.f32 	%f80, %f78, %f79, %f77;
	ld.global.f32 	%f81, [%rd23+16];
	ld.shared.f32 	%f82, [%r63+16];
	fma.rn.f32 	%f83, %f81, %f82, %f80;
	ld.global.f32 	%f84, [%rd23+20];
	ld.shared.f32 	%f85, [%r63+20];
	fma.rn.f32 	%f86, %f84, %f85, %f83;
	ld.global.f32 	%f87, [%rd23+24];
	ld.shared.f32 	%f88, [%r63+24];
	fma.rn.f32 	%f89, %f87, %f88, %f86;
	ld.global.f32 	%f90, [%rd23+28];
	ld.shared.f32 	%f91, [%r63+28];
	fma.rn.f32 	%f118, %f90, %f91, %f89;
	add.s32 	%r76, %r76, 8;
$L__BB0_14:
	setp.eq.s32 	%p16, %r8, 0;
	@%p16 bra 	$L__BB0_21;
	setp.lt.u32 	%p17, %r9, 3;
	@%p17 bra 	$L__BB0_17;
	add.s32 	%r64, %r76, %r15;
	mul.wide.u32 	%rd24, %r64, 4;
	add.s64 	%rd25, %rd1, %rd24;
	ld.global.f32 	%f93, [%rd25];
	add.s32 	%r65, %r76, %r1;
	shl.b32 	%r66, %r65, 2;
	add.s32 	%r67, %r23, %r66;
	ld.shared.f32 	%f94, [%r67];
	fma.rn.f32 	%f95, %f93, %f94, %f118;
	cvt.u64.u32 	%rd26, %r15;
	cvt.u64.u32 	%rd27, %r76;
	add.s64 	%rd28, %rd27, %rd26;
	shl.b64 	%rd29, %rd28, 2;
	add.s64 	%rd30, %rd1, %rd29;
	ld.global.f32 	%f96, [%rd30+4];
	ld.shared.f32 	%f97, [%r67+4];
	fma.rn.f32 	%f98, %f96, %f97, %f95;
	ld.global.f32 	%f99, [%rd30+8];
	ld.shared.f32 	%f100, [%r67+8];
	fma.rn.f32 	%f101, %f99, %f100, %f98;
	ld.global.f32 	%f102, [%rd30+12];
	ld.shared.f32 	%f103, [%r67+12];
	fma.rn.f32 	%f118, %f102, %f103, %f101;
	add.s32 	%r76, %r76, 4;
$L__BB0_17:
	setp.eq.s32 	%p18, %r11, 0;
	@%p18 bra 	$L__BB0_21;
	setp.eq.s32 	%p19, %r11, 1;
	add.s32 	%r68, %r76, %r15;
	mul.wide.u32 	%rd31, %r68, 4;
	add.s64 	%rd32, %rd1, %rd31;
	ld.global.f32 	%f104, [%rd32];
	add.s32 	%r69, %r76, %r1;
	shl.b32 	%r70, %r69, 2;
	add.s32 	%r28, %r23, %r70;
	ld.shared.f32 	%f105, [%r28];
	fma.rn.f32 	%f118, %f104, %f105, %f118;
	@%p19 bra 	$L__BB0_21;
	setp.eq.s32 	%p20, %r11, 2;
	cvt.u64.u32 	%rd33, %r15;
	cvt.u64.u32 	%rd34, %r76;
	add.s64 	%rd35, %rd34, %rd33;
	shl.b64 	%rd36, %rd35, 2;
	add.s64 	%rd6, %rd1, %rd36;
	ld.global.f32 	%f106, [%rd6+4];
	ld.shared.f32 	%f107, [%r28+4];
	fma.rn.f32 	%f118, %f106, %f107, %f118;
	@%p20 bra 	$L__BB0_21;
	ld.global.f32 	%f108, [%rd6+8];
	ld.shared.f32 	%f109, [%r28+8];
	fma.rn.f32 	%f118, %f108, %f109, %f118;
$L__BB0_21:
	add.s32 	%r72, %r72, 1;
	setp.ne.s32 	%p21, %r72, %r32;
	@%p21 bra 	$L__BB0_8;
$L__BB0_22:
	mad.lo.s32 	%r71, %r35, 300, %r4;
	cvta.to.global.u64 	%rd37, %rd8;
	mul.wide.s32 	%rd38, %r71, 4;
	add.s64 	%rd39, %rd37, %rd38;
	st.global.f32 	[%rd39], %f118;
$L__BB0_23:
	ret;

}


// ===== COMPILED SASS (sm_100) =====

	.target	sm_100

	.elftype	@"ET_EXEC"


//--------------------- .note.nv.tkinfo           --------------------------
	.section	.note.nv.tkinfo,"",@"SHT_NOTE"
	.sectionflags	@"SHF_NOTE_NV_TKINFO"
	.tkinfo
        /*0018*/ 	.word	0x00000002
        /*0030*/ 	.string	""
        /*0030*/ 	.string	"ptxas"
        /*0030*/ 	.string	"Cuda compilation tools, release 13.0, V13.0.88"
        /*0030*/ 	.string	"Build cuda_13.0.r13.0/compiler.36424714_0"
        /*0030*/ 	.string	"-arch sm_100 -m 64 "



//--------------------- .note.nv.cuinfo           --------------------------
	.section	.note.nv.cuinfo,"",@"SHT_NOTE"
	.sectionflags	@"SHF_NOTE_NV_CUINFO"
        /*0018*/ 	.short	0x0002
        /*001a*/ 	.short	0x0064
        /*001c*/ 	.short	0x0082
	.zero		2


//--------------------- .nv.info                  --------------------------
	.section	.nv.info,"",@"SHT_CUDA_INFO"
	.align	4


	//----- nvinfo : EIATTR_REGCOUNT
	.align		4
        /*0000*/ 	.byte	0x04, 0x2f
        /*0002*/ 	.short	(.L_1 - .L_0)
	.align		4
.L_0:
        /*0004*/ 	.word	index@(_Z6Conv2DPfS_S_iii)
        /*0008*/ 	.word	0x0000001e


	//----- nvinfo : EIATTR_FRAME_SIZE
	.align		4
.L_1:
        /*000c*/ 	.byte	0x04, 0x11
        /*000e*/ 	.short	(.L_3 - .L_2)
	.align		4
.L_2:
        /*0010*/ 	.word	index@(_Z6Conv2DPfS_S_iii)
        /*0014*/ 	.word	0x00000000


	//----- nvinfo : EIATTR_MIN_STACK_SIZE
	.align		4
.L_3:
        /*0018*/ 	.byte	0x04, 0x12
        /*001a*/ 	.short	(.L_5 - .L_4)
	.align		4
.L_4:
        /*001c*/ 	.word	index@(_Z6Conv2DPfS_S_iii)
        /*0020*/ 	.word	0x00000000
.L_5:


//--------------------- .nv.compat                --------------------------
	.section	.nv.compat,"",@"SHT_CUDA_COMPAT_INFO"
	.align	4
        /*0000*/ 	.byte	0x02, 0x09, 0x00, 0x00, 0x02, 0x02, 0x01, 0x00, 0x02, 0x05, 0x05, 0x00, 0x03, 0x07, 0x01, 0x01
        /*0010*/ 	.byte	0x02, 0x03, 0x00, 0x00, 0x02, 0x06, 0x01, 0x00, 0x04, 0x0b, 0x08, 0x00, 0x09, 0x00, 0x00, 0x00
        /*0020*/ 	.byte	0x00, 0x00, 0x00, 0x00


//--------------------- .nv.info._Z6Conv2DPfS_S_iii --------------------------
	.section	.nv.info._Z6Conv2DPfS_S_iii,"",@"SHT_CUDA_INFO"
	.sectionflags	@""
	.align	4


	//----- nvinfo : EIATTR_CUDA_API_VERSION
	.align		4
        /*0000*/ 	.byte	0x04, 0x37
        /*0002*/ 	.short	(.L_7 - .L_6)
.L_6:
        /*0004*/ 	.word	0x00000082


	//----- nvinfo : EIATTR_KPARAM_INFO
	.align		4
.L_7:
        /*0008*/ 	.byte	0x04, 0x17
        /*000a*/ 	.short	(.L_9 - .L_8)
.L_8:
        /*000c*/ 	.word	0x00000000
        /*0010*/ 	.short	0x0005
        /*0012*/ 	.short	0x0020
        /*0014*/ 	.byte	0x00, 0xf0, 0x11, 0x00


	//----- nvinfo : EIATTR_KPARAM_INFO
	.align		4
.L_9:
        /*0018*/ 	.byte	0x04, 0x17
        /*001a*/ 	.short	(.L_11 - .L_10)
.L_10:
        /*001c*/ 	.word	0x00000000
        /*0020*/ 	.short	0x0004
        /*0022*/ 	.short	0x001c
        /*0024*/ 	.byte	0x00, 0xf0, 0x11, 0x00


	//----- nvinfo : EIATTR_KPARAM_INFO
	.align		4
.L_11:
        /*0028*/ 	.byte	0x04, 0x17
        /*002a*/ 	.short	(.L_13 - .L_12)
.L_12:
        /*002c*/ 	.word	0x00000000
        /*0030*/ 	.short	0x0003
        /*0032*/ 	.short	0x0018
        /*0034*/ 	.byte	0x00, 0xf0, 0x11, 0x00


	//----- nvinfo : EIATTR_KPARAM_INFO
	.align		4
.L_13:
        /*0038*/ 	.byte	0x04, 0x17
        /*003a*/ 	.short	(.L_15 - .L_14)
.L_14:
        /*003c*/ 	.word	0x00000000
        /*0040*/ 	.short	0x0002
        /*0042*/ 	.short	0x0010
        /*0044*/ 	.byte	0x00, 0xf5, 0x21, 0x00


	//----- nvinfo : EIATTR_KPARAM_INFO
	.align		4
.L_15:
        /*0048*/ 	.byte	0x04, 0x17
        /*004a*/ 	.short	(.L_17 - .L_16)
.L_16:
        /*004c*/ 	.word	0x00000000
        /*0050*/ 	.short	0x0001
        /*0052*/ 	.short	0x0008
        /*0054*/ 	.byte	0x00, 0xf5, 0x21, 0x00


	//----- nvinfo : EIATTR_KPARAM_INFO
	.align		4
.L_17:
        /*0058*/ 	.byte	0x04, 0x17
        /*005a*/ 	.short	(.L_19 - .L_18)
.L_18:
        /*005c*/ 	.word	0x00000000
        /*0060*/ 	.short	0x0000
        /*0062*/ 	.short	0x0000
        /*0064*/ 	.byte	0x00, 0xf5, 0x21, 0x00


	//----- nvinfo : EIATTR_SPARSE_MMA_MASK
	.align		4
.L_19:
        /*0068*/ 	.byte	0x03, 0x50
        /*006a*/ 	.short	0x0000


	//----- nvinfo : EIATTR_MAXREG_COUNT
	.align		4
        /*006c*/ 	.byte	0x03, 0x1b
        /*006e*/ 	.short	0x00ff


	//----- nvinfo : EIATTR_NUM_BARRIERS
	.align		4
        /*0070*/ 	.byte	0x02, 0x4c
        /*0072*/ 	.byte	0x01
	.zero		1


	//----- nvinfo : EIATTR_MERCURY_ISA_VERSION
	.align		4
        /*0074*/ 	.byte	0x03, 0x5f
        /*0076*/ 	.short	0x0101


	//----- nvinfo : EIATTR_VRC_CTA_INIT_COUNT
	.align		4
        /*0078*/ 	.byte	0x02, 0x4a
	.zero		1
	.zero		1


	//----- nvinfo : EIATTR_EXIT_INSTR_OFFSETS
	.align		4
        /*007c*/ 	.byte	0x04, 0x1c
        /*007e*/ 	.short	(.L_21 - .L_20)


	//   ....[0]....
.L_20:
        /*0080*/ 	.word	0x00000250


	//   ....[1]....
        /*0084*/ 	.word	0x00000280


	//   ....[2]....
        /*0088*/ 	.word	0x00000e20


	//----- nvinfo : EIATTR_CBANK_PARAM_SIZE
	.align		4
.L_21:
        /*008c*/ 	.byte	0x03, 0x19
        /*008e*/ 	.short	0x0024


	//----- nvinfo : EIATTR_PARAM_CBANK
	.align		4
        /*0090*/ 	.byte	0x04, 0x0a
        /*0092*/ 	.short	(.L_23 - .L_22)
	.align		4
.L_22:
        /*0094*/ 	.word	index@(.nv.constant0._Z6Conv2DPfS_S_iii)
        /*0098*/ 	.short	0x0380
        /*009a*/ 	.short	0x0024


	//----- nvinfo : EIATTR_SW_WAR
	.align		4
.L_23:
        /*009c*/ 	.byte	0x04, 0x36
        /*009e*/ 	.short	(.L_25 - .L_24)
.L_24:
        /*00a0*/ 	.word	0x00000008
.L_25:


//--------------------- .nv.callgraph             --------------------------
	.section	.nv.callgraph,"",@"SHT_CUDA_CALLGRAPH"
	.align	4
	.sectionentsize	8
	.align		4
        /*0000*/ 	.word	0x00000000
	.align		4
        /*0004*/ 	.word	0xffffffff
	.align		4
        /*0008*/ 	.word	0x00000000
	.align		4
        /*000c*/ 	.word	0xfffffffe
	.align		4
        /*0010*/ 	.word	0x00000000
	.align		4
        /*0014*/ 	.word	0xfffffffd
	.align		4
        /*0018*/ 	.word	0x00000000
	.align		4
        /*001c*/ 	.word	0xfffffffc


//--------------------- .text._Z6Conv2DPfS_S_iii  --------------------------
	.section	.text._Z6Conv2DPfS_S_iii,"ax",@progbits
	.align	128
        .global         _Z6Conv2DPfS_S_iii
        .type           _Z6Conv2DPfS_S_iii,@function
        .size           _Z6Conv2DPfS_S_iii,(.L_x_8 - _Z6Conv2DPfS_S_iii)
        .other          _Z6Conv2DPfS_S_iii,@"STO_CUDA_ENTRY STV_DEFAULT"
_Z6Conv2DPfS_S_iii:
.text._Z6Conv2DPfS_S_iii:
[----:B------:R-:W-:Y:S01]  /*0000*/  LDC R1, c[0x0][0x37c] ;  /* 0x0000df00ff017b82 */ /* 0x000fe20000000800 */
[----:B------:R-:W0:Y:S01]  /*0010*/  S2R R0, SR_TID.Y ;  /* 0x0000000000007919 */ /* 0x000e220000002200 */
[----:B------:R-:W1:Y:S01]  /*0020*/  LDCU.64 UR6, c[0x0][0x398] ;  /* 0x00007300ff0677ac */ /* 0x000e620008000a00 */
[----:B------:R-:W0:Y:S01]  /*0030*/  S2R R5, SR_CTAID.Y ;  /* 0x0000000000057919 */ /* 0x000e220000002600 */
[----:B------:R-:W2:Y:S01]  /*0040*/  LDCU.64 UR10, c[0x0][0x358] ;  /* 0x00006b00ff0a77ac */ /* 0x000ea20008000a00 */
[----:B------:R-:W3:Y:S01]  /*0050*/  S2R R3, SR_TID.X ;  /* 0x0000000000037919 */ /* 0x000ee20000002100 */
[----:B------:R-:W3:Y:S01]  /*0060*/  S2R R4, SR_CTAID.X ;  /* 0x0000000000047919 */ /* 0x000ee20000002500 */
[----:B0-----:R-:W-:Y:S02]  /*0070*/  IMAD R2, R5, 0xc, R0 ;  /* 0x0000000c05027824 */ /* 0x001fe400078e0200 */
[----:B---3--:R-:W-:-:S03]  /*0080*/  IMAD R5, R4, 0xc, R3 ;  /* 0x0000000c04057824 */ /* 0x008fc600078e0203 */
[----:B------:R-:W-:Y:S01]  /*0090*/  IADD3 R4, PT, PT, R2, -0x2, RZ ;  /* 0xfffffffe02047810 */ /* 0x000fe20007ffe0ff */
[----:B------:R-:W-:-:S03]  /*00a0*/  VIADD R6, R5, 0xfffffffe ;  /* 0xfffffffe05067836 */ /* 0x000fc60000000000 */
[----:B-1----:R-:W-:Y:S02]  /*00b0*/  ISETP.GE.AND P0, PT, R4, UR7, PT ;  /* 0x0000000704007c0c */ /* 0x002fe4000bf06270 */
[----:B------:R-:W-:Y:S02]  /*00c0*/  ISETP.GE.AND P1, PT, R6, UR6, PT ;  /* 0x0000000606007c0c */ /* 0x000fe4000bf26270 */
[----:B------:R-:W-:Y:S02]  /*00d0*/  ISETP.LT.U32.OR P0, PT, R2, 0x3, P0 ;  /* 0x000000030200780c */ /* 0x000fe40000701470 */
[----:B------:R-:W-:-:S04]  /*00e0*/  ISETP.LT.OR P1, PT, R5, 0x3, P1 ;  /* 0x000000030500780c */ /* 0x000fc80000f21670 */
[----:B------:R-:W-:-:S13]  /*00f0*/  PLOP3.LUT P0, PT, P0, P1, PT, 0xf8, 0x8f ;  /* 0x00000000008f781c */ /* 0x000fda0000703f70 */
[----:B------:R-:W0:Y:S01]  /*0100*/  @!P0 LDC.64 R8, c[0x0][0x380] ;  /* 0x0000e000ff088b82 */ /* 0x000e220000000a00 */
[----:B------:R-:W-:-:S05]  /*0110*/  @!P0 IMAD R4, R4, UR6, RZ ;  /* 0x0000000604048c24 */ /* 0x000fca000f8e02ff */
[----:B------:R-:W-:-:S04]  /*0120*/  @!P0 IADD3 R6, P1, PT, R5, R4, RZ ;  /* 0x0000000405068210 */ /* 0x000fc80007f3e0ff */
[----:B------:R-:W-:Y:S02]  /*0130*/  @!P0 LEA.HI.X.SX32 R4, R4, RZ, 0x1, P1 ;  /* 0x000000ff04048211 */ /* 0x000fe400008f0eff */
[----:B0-----:R-:W-:-:S04]  /*0140*/  @!P0 LEA R8, P1, R6, R8, 0x2 ;  /* 0x0000000806088211 */ /* 0x001fc800078210ff */
[----:B------:R-:W-:-:S05]  /*0150*/  @!P0 LEA.HI.X R9, R6, R9, R4, 0x2, P1 ;  /* 0x0000000906098211 */ /* 0x000fca00008f1404 */
[----:B--2---:R-:W2:Y:S01]  /*0160*/  @!P0 LDG.E R8, desc[UR10][R8.64+-0x8] ;  /* 0xfffff80a08088981 */ /* 0x004ea2000c1e1900 */
[----:B------:R-:W0:Y:S01]  /*0170*/  S2UR UR5, SR_CgaCtaId ;  /* 0x00000000000579c3 */ /* 0x000e220000008800 */
[----:B------:R-:W-:Y:S01]  /*0180*/  UMOV UR4, 0x400 ;  /* 0x0000040000047882 */ /* 0x000fe20000000000 */
[----:B------:R-:W-:-:S04]  /*0190*/  ISETP.GE.AND P1, PT, R2, UR7, PT ;  /* 0x0000000702007c0c */ /* 0x000fc8000bf26270 */
[----:B------:R-:W-:Y:S01]  /*01a0*/  ISETP.GE.OR P1, PT, R5, UR6, P1 ;  /* 0x0000000605007c0c */ /* 0x000fe20008f26670 */
[----:B0-----:R-:W-:-:S06]  /*01b0*/  ULEA UR4, UR5, UR4, 0x18 ;  /* 0x0000000405047291 */ /* 0x001fcc000f8ec0ff */
[----:B------:R-:W-:-:S05]  /*01c0*/  @!P0 MOV R7, UR4 ;  /* 0x0000000400078c02 */ /* 0x000fca0008000f00 */
[----:B------:R-:W-:Y:S01]  /*01d0*/  @!P0 IMAD R4, R0, 0x40, R7 ;  /* 0x0000004000048824 */ /* 0x000fe200078e0207 */
[----:B------:R-:W-:-:S04]  /*01e0*/  @P0 MOV R7, UR4 ;  /* 0x0000000400070c02 */ /* 0x000fc80008000f00 */
[----:B------:R-:W-:Y:S01]  /*01f0*/  @!P0 LEA R11, R3, R4, 0x2 ;  /* 0x00000004030b8211 */ /* 0x000fe200078e10ff */
[----:B------:R-:W-:-:S04]  /*0200*/  @P0 IMAD R6, R0, 0x40, R7 ;  /* 0x0000004000060824 */ /* 0x000fc800078e0207 */
[----:B------:R-:W-:Y:S01]  /*0210*/  @P0 IMAD R6, R3, 0x4, R6 ;  /* 0x0000000403060824 */ /* 0x000fe200078e0206 */
[----:B--2---:R0:W-:Y:S04]  /*0220*/  @!P0 STS [R11], R8 ;  /* 0x000000080b008388 */ /* 0x0041e80000000800 */
[----:B------:R0:W-:Y:S01]  /*0230*/  @P0 STS [R6], RZ ;  /* 0x000000ff06000388 */ /* 0x0001e20000000800 */
[----:B------:R-:W-:Y:S06]  /*0240*/  BAR.SYNC.DEFER_BLOCKING 0x0 ;  /* 0x0000000000007b1d */ /* 0x000fec0000010000 */
[----:B------:R-:W-:Y:S05]  /*0250*/  @P1 EXIT ;  /* 0x000000000000194d */ /* 0x000fea0003800000 */
[----:B------:R-:W-:-:S04]  /*0260*/  VIMNMX.U32 R4, PT, PT, R3, R0, !PT ;  /* 0x0000000003047248 */ /* 0x000fc80007fe0000 */
[----:B------:R-:W-:-:S13]  /*0270*/  ISETP.GT.U32.AND P0, PT, R4, 0xb, PT ;  /* 0x0000000b0400780c */ /* 0x000fda0003f04070 */
[----:B------:R-:W-:Y:S05]  /*0280*/  @P0 EXIT ;  /* 0x000000000000094d */ /* 0x000fea0003800000 */
[----:B------:R-:W1:Y:S01]  /*0290*/  LDC R10, c[0x0][0x3a0] ;  /* 0x0000e800ff0a7b82 */ /* 0x000e620000000800 */
[----:B------:R-:W-:Y:S01]  /*02a0*/  HFMA2 R4, -RZ, RZ, 0, 0 ;  /* 0x00000000ff047431 */ /* 0x000fe200000001ff */
[----:B-1----:R-:W-:-:S13]  /*02b0*/  ISETP.GE.AND P0, PT, R10, 0x1, PT ;  /* 0x000000010a00780c */ /* 0x002fda0003f06270 */
[----:B------:R-:W-:Y:S05]  /*02c0*/  @!P0 BRA `(.L_x_0) ;  /* 0x0000000800c48947 */ /* 0x000fea0003800000 */
[----:B------:R-:W1:Y:S01]  /*02d0*/  LDCU.64 UR6, c[0x0][0x390] ;  /* 0x00007200ff0677ac */ /* 0x000e620008000a00 */
[C---:B0-----:R-:W-:Y:S01]  /*02e0*/  LOP3.LUT R8, R10.reuse, 0x7, RZ, 0xc0, !PT ;  /* 0x000000070a087812 */ /* 0x041fe200078ec0ff */
[----:B------:R-:W-:Y:S01]  /*02f0*/  IMAD R11, R3, 0x4, R7 ;  /* 0x00000004030b7824 */ /* 0x000fe200078e0207 */
[----:B------:R-:W-:Y:S01]  /*0300*/  LOP3.LUT R6, R10, 0xf, RZ, 0xc0, !PT ;  /* 0x0000000f0a067812 */ /* 0x000fe200078ec0ff */
[----:B------:R-:W-:Y:S01]  /*0310*/  UMOV UR4, URZ ;  /* 0x000000ff00047c82 */ /* 0x000fe20008000000 */
[----:B------:R-:W-:Y:S01]  /*0320*/  IADD3 R9, PT, PT, R8, -0x1, RZ ;  /* 0xffffffff08097810 */ /* 0x000fe20007ffe0ff */
[----:B------:R-:W-:Y:S02]  /*0330*/  VIADD R11, R11, 0x20 ;  /* 0x000000200b0b7836 */ /* 0x000fe40000000000 */
[----:B------:R-:W-:Y:S01]  /*0340*/  VIADD R4, R6, 0xffffffff ;  /* 0xffffffff06047836 */ /* 0x000fe20000000000 */
[----:B------:R-:W-:Y:S02]  /*0350*/  ISETP.GE.U32.AND P1, PT, R9, 0x3, PT ;  /* 0x000000030900780c */ /* 0x000fe40003f26070 */
[----:B------:R-:W-:-:S02]  /*0360*/  LOP3.LUT R9, R10, 0x7ffffff0, RZ, 0xc0, !PT ;  /* 0x7ffffff00a097812 */ /* 0x000fc400078ec0ff */
[----:B------:R-:W-:Y:S02]  /*0370*/  ISETP.GE.U32.AND P0, PT, R4, 0x7, PT ;  /* 0x000000070400780c */ /* 0x000fe40003f06070 */
[----:B------:R-:W-:Y:S02]  /*0380*/  LOP3.LUT R10, R10, 0x3, RZ, 0xc0, !PT ;  /* 0x000000030a0a7812 */ /* 0x000fe400078ec0ff */
[----:B------:R-:W-:Y:S01]  /*0390*/  MOV R4, RZ ;  /* 0x000000ff00047202 */ /* 0x000fe20000000f00 */
[----:B-1----:R-:W-:Y:S01]  /*03a0*/  UIADD3 UR6, UP0, UPT, UR6, 0x20, URZ ;  /* 0x0000002006067890 */ /* 0x002fe2000ff1e0ff */
[----:B------:R-:W-:-:S03]  /*03b0*/  IADD3 R16, PT, PT, -R9, RZ, RZ ;  /* 0x000000ff09107210 */ /* 0x000fc60007ffe1ff */
[----:B------:R-:W-:-:S12]  /*03c0*/  UIADD3.X UR7, UPT, UPT, URZ, UR7, URZ, UP0, !UPT ;  /* 0x00000007ff077290 */ /* 0x000fd800087fe4ff */
.L_x_6:
[----:B------:R-:W0:Y:S01]  /*03d0*/  LDCU UR8, c[0x0][0x3a0] ;  /* 0x00007400ff0877ac */ /* 0x000e220008000800 */
[----:B------:R-:W-:Y:S01]  /*03e0*/  VIADD R20, R0, UR4 ;  /* 0x0000000400147c36 */ /* 0x000fe20008000000 */
[----:B------:R-:W-:Y:S01]  /*03f0*/  MOV R18, RZ ;  /* 0x000000ff00127202 */ /* 0x000fe20000000f00 */
[----:B0-----:R-:W-:Y:S02]  /*0400*/  UISETP.GE.U32.AND UP0, UPT, UR8, 0x10, UPT ;  /* 0x000000100800788c */ /* 0x001fe4000bf06070 */
[----:B------:R-:W-:Y:S02]  /*0410*/  UIMAD UR5, UR4, UR8, URZ ;  /* 0x00000008040572a4 */ /* 0x000fe4000f8e02ff */
[----:B------:R-:W-:-:S04]  /*0420*/  UIADD3 UR4, UPT, UPT, UR4, 0x1, URZ ;  /* 0x0000000104047890 */ /* 0x000fc8000fffe0ff */
[----:B------:R-:W-:Y:S01]  /*0430*/  UISETP.NE.AND UP1, UPT, UR4, UR8, UPT ;  /* 0x000000080400728c */ /* 0x000fe2000bf25270 */
[----:B------:R-:W-:Y:S10]  /*0440*/  BRA.U !UP0, `(.L_x_1) ;  /* 0x0000000108fc7547 */ /* 0x000ff4000b800000 */
[----:B------:R-:W-:-:S06]  /*0450*/  UIMAD.WIDE.U32 UR8, UR5, 0x4, UR6 ;  /* 0x00000004050878a5 */ /* 0x000fcc000f8e0006 */
[----:B------:R-:W-:Y:S01]  /*0460*/  MOV R15, UR9 ;  /* 0x00000009000f7c02 */ /* 0x000fe20008000f00 */
[----:B------:R-:W-:Y:S01]  /*0470*/  IMAD.U32 R14, RZ, RZ, UR8 ;  /* 0x00000008ff0e7e24 */ /* 0x000fe2000f8e00ff */
[----:B------:R-:W-:Y:S01]  /*0480*/  MOV R13, UR9 ;  /* 0x00000009000d7c02 */ /* 0x000fe20008000f00 */
[----:B------:R-:W-:Y:S01]  /*0490*/  IMAD.U32 R12, RZ, RZ, UR8 ;  /* 0x00000008ff0c7e24 */ /* 0x000fe2000f8e00ff */
[----:B------:R-:W-:Y:S01]  /*04a0*/  MOV R13, R15 ;  /* 0x0000000f000d7202 */ /* 0x000fe20000000f00 */
[----:B------:R-:W-:Y:S02]  /*04b0*/  IMAD R14, R20, 0x40, R11 ;  /* 0x00000040140e7824 */ /* 0x000fe400078e020b */
[----:B------:R-:W-:-:S07]  /*04c0*/  IMAD.MOV.U32 R15, RZ, RZ, R16 ;  /* 0x000000ffff0f7224 */ /* 0x000fce00078e0010 */
.L_x_2:
[----:B------:R-:W2:Y:S04]  /*04d0*/  LDG.E R25, desc[UR10][R12.64+-0x20] ;  /* 0xffffe00a0c197981 */ /* 0x000ea8000c1e1900 */
[----:B------:R-:W3:Y:S04]  /*04e0*/  LDG.E R27, desc[UR10][R12.64+-0x1c] ;  /* 0xffffe40a0c1b7981 */ /* 0x000ee8000c1e1900 */
[----:B------:R-:W4:Y:S04]  /*04f0*/  LDG.E R23, desc[UR10][R12.64+-0x18] ;  /* 0xffffe80a0c177981 */ /* 0x000f28000c1e1900 */
[----:B------:R-:W5:Y:S04]  /*0500*/  LDG.E R22, desc[UR10][R12.64+-0x14] ;  /* 0xffffec0a0c167981 */ /* 0x000f68000c1e1900 */
[----:B------:R-:W5:Y:S04]  /*0510*/  LDG.E R21, desc[UR10][R12.64+-0x10] ;  /* 0xfffff00a0c157981 */ /* 0x000f68000c1e1900 */
[----:B------:R-:W5:Y:S04]  /*0520*/  LDG.E R19, desc[UR10][R12.64+-0xc] ;  /* 0xfffff40a0c137981 */ /* 0x000f68000c1e1900 */
[----:B------:R-:W5:Y:S04]  /*0530*/  LDG.E R18, desc[UR10][R12.64+-0x8] ;  /* 0xfffff80a0c127981 */ /* 0x000f68000c1e1900 */
[----:B------:R-:W5:Y:S04]  /*0540*/  LDG.E R17, desc[UR10][R12.64+-0x4] ;  /* 0xfffffc0a0c117981 */ /* 0x000f68000c1e1900 */
[----:B------:R-:W2:Y:S04]  /*0550*/  LDS R24, [R14+-0x20] ;  /* 0xffffe0000e187984 */ /* 0x000ea80000000800 */
[----:B------:R-:W-:Y:S01]  /*0560*/  LDS R26, [R14+-0x14] ;  /* 0xffffec000e1a7984 */ /* 0x000fe20000000800 */
[----:B--2---:R-:W-:-:S03]  /*0570*/  FFMA R24, R25, R24, R4 ;  /* 0x0000001819187223 */ /* 0x004fc60000000004 */
[----:B------:R-:W3:Y:S04]  /*0580*/  LDS R4, [R14+-0x1c] ;  /* 0xffffe4000e047984 */ /* 0x000ee80000000800 */
[----:B------:R-:W4:Y:S01]  /*0590*/  LDS R25, [R14+-0x18] ;  /* 0xffffe8000e197984 */ /* 0x000f220000000800 */
[----:B---3--:R-:W-:-:S03]  /*05a0*/  FFMA R24, R27, R4, R24 ;  /* 0x000000041b187223 */ /* 0x008fc60000000018 */
[----:B------:R-:W2:Y:S01]  /*05b0*/  LDG.E R4, desc[UR10][R12.64] ;  /* 0x0000000a0c047981 */ /* 0x000ea2000c1e1900 */
[----:B----4-:R-:W-:-:S03]  /*05c0*/  FFMA R23, R23, R25, R24 ;  /* 0x0000001917177223 */ /* 0x010fc60000000018 */
[----:B------:R-:W0:Y:S01]  /*05d0*/  LDS R24, [R14+-0x10] ;  /* 0xfffff0000e187984 */ /* 0x000e220000000800 */
[----:B-----5:R-:W-:-:S03]  /*05e0*/  FFMA R26, R22, R26, R23 ;  /* 0x0000001a161a7223 */ /* 0x020fc60000000017 */
[----:B------:R-:W1:Y:S04]  /*05f0*/  LDS R23, [R14+-0xc] ;  /* 0xfffff4000e177984 */ /* 0x000e680000000800 */
[----:B------:R-:W3:Y:S04]  /*0600*/  LDG.E R22, desc[UR10][R12.64+0x4] ;  /* 0x0000040a0c167981 */ /* 0x000ee8000c1e1900 */
[----:B------:R-:W-:Y:S01]  /*0610*/  LDS R27, [R14+-0x4] ;  /* 0xfffffc000e1b7984 */ /* 0x000fe20000000800 */
[----:B0-----:R-:W-:-:S03]  /*0620*/  FFMA R24, R21, R24, R26 ;  /* 0x0000001815187223 */ /* 0x001fc6000000001a */
[----:B------:R-:W0:Y:S04]  /*0630*/  LDS R26, [R14+-0x8] ;  /* 0xfffff8000e1a7984 */ /* 0x000e280000000800 */
[----:B------:R-:W4:Y:S01]  /*0640*/  LDG.E R21, desc[UR10][R12.64+0x8] ;  /* 0x0000080a0c157981 */ /* 0x000f22000c1e1900 */
[----:B-1----:R-:W-:-:S03]  /*0650*/  FFMA R25, R19, R23, R24 ;  /* 0x0000001713197223 */ /* 0x002fc60000000018 */
[----:B------:R-:W5:Y:S04]  /*0660*/  LDG.E R23, desc[UR10][R12.64+0xc] ;  /* 0x00000c0a0c177981 */ /* 0x000f68000c1e1900 */
[----:B------:R-:W5:Y:S04]  /*0670*/  LDG.E R19, desc[UR10][R12.64+0x10] ;  /* 0x0000100a0c137981 */ /* 0x000f68000c1e1900 */
[----:B------:R-:W5:Y:S01]  /*0680*/  LDG.E R24, desc[UR10][R12.64+0x18] ;  /* 0x0000180a0c187981 */ /* 0x000f62000c1e1900 */
[----:B0-----:R-:W-:-:S03]  /*0690*/  FFMA R26, R18, R26, R25 ;  /* 0x0000001a121a7223 */ /* 0x001fc60000000019 */
[----:B------:R-:W5:Y:S01]  /*06a0*/  LDG.E R18, desc[UR10][R12.64+0x14] ;  /* 0x0000140a0c127981 */ /* 0x000f62000c1e1900 */
[----:B------:R-:W-:-:S03]  /*06b0*/  FFMA R27, R17, R27, R26 ;  /* 0x0000001b111b7223 */ /* 0x000fc6000000001a */
[----:B------:R0:W5:Y:S04]  /*06c0*/  LDG.E R17, desc[UR10][R12.64+0x1c] ;  /* 0x00001c0a0c117981 */ /* 0x000168000c1e1900 */
[----:B------:R-:W2:Y:S04]  /*06d0*/  LDS R25, [R14] ;  /* 0x000000000e197984 */ /* 0x000ea80000000800 */
[----:B------:R-:W-:Y:S01]  /*06e0*/  LDS R26, [R14+0x8] ;  /* 0x000008000e1a7984 */ /* 0x000fe20000000800 */
[----:B------:R-:W-:-:S04]  /*06f0*/  IADD3 R15, PT, PT, R15, 0x10, RZ ;  /* 0x000000100f0f7810 */ /* 0x000fc80007ffe0ff */
[----:B------:R-:W-:Y:S02]  /*0700*/  ISETP.NE.AND P2, PT, R15, RZ, PT ;  /* 0x000000ff0f00720c */ /* 0x000fe40003f45270 */
[----:B0-----:R-:W-:-:S05]  /*0710*/  IADD3 R12, P3, PT, R12, 0x40, RZ ;  /* 0x000000400c0c7810 */ /* 0x001fca0007f7e0ff */
[----:B------:R-:W-:Y:S02]  /*0720*/  IMAD.X R13, RZ, RZ, R13, P3 ;  /* 0x000000ffff0d7224 */ /* 0x000fe400018e060d */
[----:B--2---:R-:W-:Y:S02]  /*0730*/  FFMA R25, R4, R25, R27 ;  /* 0x0000001904197223 */ /* 0x004fe4000000001b */
[----:B------:R-:W3:Y:S04]  /*0740*/  LDS R4, [R14+0x4] ;  /* 0x000004000e047984 */ /* 0x000ee80000000800 */
[----:B------:R-:W-:Y:S01]  /*0750*/  LDS R27, [R14+0x14] ;  /* 0x000014000e1b7984 */ /* 0x000fe20000000800 */
[----:B---3--:R-:W-:-:S03]  /*0760*/  FFMA R22, R22, R4, R25 ;  /* 0x0000000416167223 */ /* 0x008fc60000000019 */
[----:B------:R-:W5:Y:S04]  /*0770*/  LDS R25, [R14+0xc] ;  /* 0x00000c000e197984 */ /* 0x000f680000000800 */
[----:B------:R-:W0:Y:S01]  /*0780*/  LDS R4, [R14+0x10] ;  /* 0x000010000e047984 */ /* 0x000e220000000800 */
[----:B----4-:R-:W-:-:S03]  /*0790*/  FFMA R22, R21, R26, R22 ;  /* 0x0000001a15167223 */ /* 0x010fc60000000016 */
[----:B------:R-:W1:Y:S01]  /*07a0*/  LDS R21, [R14+0x18] ;  /* 0x000018000e157984 */ /* 0x000e620000000800 */
[----:B-----5:R-:W-:-:S03]  /*07b0*/  FFMA R26, R23, R25, R22 ;  /* 0x00000019171a7223 */ /* 0x020fc60000000016 */
[----:B------:R2:W3:Y:S01]  /*07c0*/  LDS R22, [R14+0x1c] ;  /* 0x00001c000e167984 */ /* 0x0004e20000000800 */
[----:B0-----:R-:W-:-:S04]  /*07d0*/  FFMA R19, R19, R4, R26 ;  /* 0x0000000413137223 */ /* 0x001fc8000000001a */
[----:B------:R-:W-:-:S04]  /*07e0*/  FFMA R19, R18, R27, R19 ;  /* 0x0000001b12137223 */ /* 0x000fc80000000013 */
[----:B-1----:R-:W-:Y:S01]  /*07f0*/  FFMA R24, R24, R21, R19 ;  /* 0x0000001518187223 */ /* 0x002fe20000000013 */
[----:B--2---:R-:W-:-:S03]  /*0800*/  IADD3 R14, PT, PT, R14, 0x40, RZ ;  /* 0x000000400e0e7810 */ /* 0x004fc60007ffe0ff */
[----:B---3--:R-:W-:Y:S01]  /*0810*/  FFMA R4, R17, R22, R24 ;  /* 0x0000001611047223 */ /* 0x008fe20000000018 */
[----:B------:R-:W-:Y:S06]  /*0820*/  @P2 BRA `(.L_x_2) ;  /* 0xfffffffc00282947 */ /* 0x000fec000383ffff */
[----:B------:R-:W-:-:S07]  /*0830*/  IMAD.MOV.U32 R18, RZ, RZ, R9 ;  /* 0x000000ffff127224 */ /* 0x000fce00078e0009 */
.L_x_1:
[----:B------:R-:W-:-:S13]  /*0840*/  ISETP.NE.AND P2, PT, R6, RZ, PT ;  /* 0x000000ff0600720c */ /* 0x000fda0003f45270 */
[----:B------:R-:W-:Y:S05]  /*0850*/  @!P2 BRA `(.L_x_3) ;  /* 0x00000004005ca947 */ /* 0x000fea0003800000 */
[----:B------:R-:W-:Y:S02]  /*0860*/  ISETP.NE.AND P2, PT, R8, RZ, PT ;  /* 0x000000ff0800720c */ /* 0x000fe40003f45270 */
[----:B------:R-:W-:Y:S01]  /*0870*/  LEA R17, R20, R7, 0x6 ;  /* 0x0000000714117211 */ /* 0x000fe200078e30ff */
[----:B------:R-:W-:Y:S10]  /*0880*/  @!P0 BRA `(.L_x_4) ;  /* 0x00000000008c8947 */ /* 0x000ff40003800000 */
[----:B------:R-:W0:Y:S01]  /*0890*/  LDC.64 R14, c[0x0][0x390] ;  /* 0x0000e400ff0e7b82 */ /* 0x000e220000000a00 */
[C---:B------:R-:W-:Y:S01]  /*08a0*/  VIADD R13, R18.reuse, UR5 ;  /* 0x00000005120d7c36 */ /* 0x040fe20008000000 */
[----:B------:R-:W-:-:S03]  /*08b0*/  IADD3 R19, P3, PT, R18, UR5, RZ ;  /* 0x0000000512137c10 */ /* 0x000fc6000ff7e0ff */
[----:B0-----:R-:W-:-:S03]  /*08c0*/  IMAD.WIDE.U32 R14, R13, 0x4, R14 ;  /* 0x000000040d0e7825 */ /* 0x001fc600078e000e */
[----:B------:R-:W0:Y:S01]  /*08d0*/  LDC.64 R12, c[0x0][0x390] ;  /* 0x0000e400ff0c7b82 */ /* 0x000e220000000a00 */
[----:B------:R-:W-:Y:S02]  /*08e0*/  IADD3.X R20, PT, PT, RZ, RZ, RZ, P3, !PT ;  /* 0x000000ffff147210 */ /* 0x000fe40001ffe4ff */
[----:B------:R-:W2:Y:S01]  /*08f0*/  LDG.E R15, desc[UR10][R14.64] ;  /* 0x0000000a0e0f7981 */ /* 0x000ea2000c1e1900 */
[----:B0-----:R-:W-:-:S04]  /*0900*/  LEA R12, P3, R19, R12, 0x2 ;  /* 0x0000000c130c7211 */ /* 0x001fc800078610ff */
[----:B------:R-:W-:-:S05]  /*0910*/  LEA.HI.X R13, R19, R13, R20, 0x2, P3 ;  /* 0x0000000d130d7211 */ /* 0x000fca00018f1414 */
[----:B------:R-:W3:Y:S04]  /*0920*/  LDG.E R24, desc[UR10][R12.64+0x4] ;  /* 0x0000040a0c187981 */ /* 0x000ee8000c1e1900 */
[----:B------:R-:W4:Y:S04]  /*0930*/  LDG.E R21, desc[UR10][R12.64+0x8] ;  /* 0x0000080a0c157981 */ /* 0x000f28000c1e1900 */
[----:B------:R-:W5:Y:S04]  /*0940*/  LDG.E R23, desc[UR10][R12.64+0xc] ;  /* 0x00000c0a0c177981 */ /* 0x000f68000c1e1900 */
[----:B------:R-:W5:Y:S04]  /*0950*/  LDG.E R22, desc[UR10][R12.64+0x10] ;  /* 0x0000100a0c167981 */ /* 0x000f68000c1e1900 */
[----:B------:R-:W5:Y:S04]  /*0960*/  LDG.E R20, desc[UR10][R12.64+0x14] ;  /* 0x0000140a0c147981 */ /* 0x000f68000c1e1900 */
[----:B------:R-:W5:Y:S04]  /*0970*/  LDG.E R19, desc[UR10][R12.64+0x18] ;  /* 0x0000180a0c137981 */ /* 0x000f68000c1e1900 */
[----:B------:R0:W5:Y:S01]  /*0980*/  LDG.E R14, desc[UR10][R12.64+0x1c] ;  /* 0x00001c0a0c0e7981 */ /* 0x000162000c1e1900 */
[----:B------:R-:W-:-:S02]  /*0990*/  IMAD.IADD R26, R18, 0x1, R3 ;  /* 0x00000001121a7824 */ /* 0x000fc400078e0203 */
[----:B------:R-:W-:-:S03]  /*09a0*/  VIADD R18, R18, 0x8 ;  /* 0x0000000812127836 */ /* 0x000fc60000000000 */
[----:B------:R-:W-:-:S05]  /*09b0*/  LEA R25, R26, R17, 0x2 ;  /* 0x000000111a197211 */ /* 0x000fca00078e10ff */
[----:B------:R-:W2:Y:S04]  /*09c0*/  LDS R26, [R25] ;  /* 0x00000000191a7984 */ /* 0x000ea80000000800 */
[----:B------:R-:W3:Y:S04]  /*09d0*/  LDS R27, [R25+0x4] ;  /* 0x00000400191b7984 */ /* 0x000ee80000000800 */
[----:B0-----:R-:W-:Y:S04]  /*09e0*/  LDS R12, [R25+0x18] ;  /* 0x00001800190c7984 */ /* 0x001fe80000000800 */
[----:B------:R-:W-:Y:S01]  /*09f0*/  LDS R13, [R25+0x1c] ;  /* 0x00001c00190d7984 */ /* 0x000fe20000000800 */
[----:B--2---:R-:W-:-:S03]  /*0a00*/  FFMA R15, R15, R26, R4 ;  /* 0x0000001a0f0f7223 */ /* 0x004fc60000000004 */
[----:B------:R-:W4:Y:S04]  /*0a10*/  LDS R26, [R25+0x8] ;  /* 0x00000800191a7984 */ /* 0x000f280000000800 */
[----:B------:R-:W5:Y:S01]  /*0a20*/  LDS R4, [R25+0xc] ;  /* 0x00000c0019047984 */ /* 0x000f620000000800 */
[----:B---3--:R-:W-:-:S03]  /*0a30*/  FFMA R24, R24, R27, R15 ;  /* 0x0000001b18187223 */ /* 0x008fc6000000000f */
[----:B------:R-:W0:Y:S04]  /*0a40*/  LDS R27, [R25+0x10] ;  /* 0x00001000191b7984 */ /* 0x000e280000000800 */
[----:B------:R-:W1:Y:S01]  /*0a50*/  LDS R15, [R25+0x14] ;  /* 0x00001400190f7984 */ /* 0x000e620000000800 */
[----:B----4-:R-:W-:-:S04]  /*0a60*/  FFMA R24, R21, R26, R24 ;  /* 0x0000001a15187223 */ /* 0x010fc80000000018 */
[----:B-----5:R-:W-:-:S04]  /*0a70*/  FFMA R23, R23, R4, R24 ;  /* 0x0000000417177223 */ /* 0x020fc80000000018 */
[----:B0-----:R-:W-:-:S04]  /*0a80*/  FFMA R23, R22, R27, R23 ;  /* 0x0000001b16177223 */ /* 0x001fc80000000017 */
[----:B-1----:R-:W-:-:S04]  /*0a90*/  FFMA R20, R20, R15, R23 ;  /* 0x0000000f14147223 */ /* 0x002fc80000000017 */
[----:B------:R-:W-:-:S04]  /*0aa0*/  FFMA R19, R19, R12, R20 ;  /* 0x0000000c13137223 */ /* 0x000fc80000000014 */
[----:B------:R-:W-:-:S07]  /*0ab0*/  FFMA R4, R14, R13, R19 ;  /* 0x0000000d0e047223 */ /* 0x000fce0000000013 */
.L_x_4:
[----:B------:R-:W-:Y:S05]  /*0ac0*/  @!P2 BRA `(.L_x_3) ;  /* 0x0000000000c0a947 */ /* 0x000fea0003800000 */
[----:B------:R-:W-:Y:S01]  /*0ad0*/  ISETP.NE.AND P2, PT, R10, RZ, PT ;  /* 0x000000ff0a00720c */ /* 0x000fe20003f45270 */
[----:B------:R-:W-:-:S12]  /*0ae0*/  @!P1 BRA `(.L_x_5) ;  /* 0x00000000005c9947 */ /* 0x000fd80003800000 */
[----:B------:R-:W0:Y:S01]  /*0af0*/  LDC.64 R14, c[0x0][0x390] ;  /* 0x0000e400ff0e7b82 */ /* 0x000e220000000a00 */
[C---:B------:R-:W-:Y:S02]  /*0b00*/  IADD3 R20, P3, PT, R18.reuse, UR5, RZ ;  /* 0x0000000512147c10 */ /* 0x040fe4000ff7e0ff */
[----:B------:R-:W-:-:S03]  /*0b10*/  IADD3 R19, PT, PT, R18, UR5, RZ ;  /* 0x0000000512137c10 */ /* 0x000fc6000fffe0ff */
[----:B------:R-:W-:Y:S02]  /*0b20*/  IMAD.X R21, RZ, RZ, RZ, P3 ;  /* 0x000000ffff157224 */ /* 0x000fe400018e06ff */
[----:B------:R-:W1:Y:S01]  /*0b30*/  LDC.64 R12, c[0x0][0x390] ;  /* 0x0000e400ff0c7b82 */ /* 0x000e620000000a00 */
[----:B0-----:R-:W-:-:S06]  /*0b40*/  IMAD.WIDE.U32 R14, R19, 0x4, R14 ;  /* 0x00000004130e7825 */ /* 0x001fcc00078e000e */
[----:B------:R-:W2:Y:S01]  /*0b50*/  LDG.E R15, desc[UR10][R14.64] ;  /* 0x0000000a0e0f7981 */ /* 0x000ea2000c1e1900 */
[----:B-1----:R-:W-:-:S04]  /*0b60*/  LEA R12, P3, R20, R12, 0x2 ;  /* 0x0000000c140c7211 */ /* 0x002fc800078610ff */
[----:B------:R-:W-:-:S05]  /*0b70*/  LEA.HI.X R13, R20, R13, R21, 0x2, P3 ;  /* 0x0000000d140d7211 */ /* 0x000fca00018f1415 */
[----:B------:R-:W3:Y:S04]  /*0b80*/  LDG.E R22, desc[UR10][R12.64+0x4] ;  /* 0x0000040a0c167981 */ /* 0x000ee8000c1e1900 */
[----:B------:R-:W4:Y:S04]  /*0b90*/  LDG.E R24, desc[UR10][R12.64+0x8] ;  /* 0x0000080a0c187981 */ /* 0x000f28000c1e1900 */
[----:B------:R-:W5:Y:S01]  /*0ba0*/  LDG.E R26, desc[UR10][R12.64+0xc] ;  /* 0x00000c0a0c1a7981 */ /* 0x000f62000c1e1900 */
[----:B------:R-:W-:-:S05]  /*0bb0*/  IADD3 R20, PT, PT, R18, R3, RZ ;  /* 0x0000000312147210 */ /* 0x000fca0007ffe0ff */
[----:B------:R-:W-:-:S05]  /*0bc0*/  IMAD R20, R20, 0x4, R17 ;  /* 0x0000000414147824 */ /* 0x000fca00078e0211 */
[----:B------:R-:W2:Y:S04]  /*0bd0*/  LDS R19, [R20] ;  /* 0x0000000014137984 */ /* 0x000ea80000000800 */
[----:B------:R-:W3:Y:S04]  /*0be0*/  LDS R21, [R20+0x4] ;  /* 0x0000040014157984 */ /* 0x000ee80000000800 */
[----:B------:R-:W4:Y:S04]  /*0bf0*/  LDS R23, [R20+0x8] ;  /* 0x0000080014177984 */ /* 0x000f280000000800 */
[----:B------:R-:W5:Y:S01]  /*0c00*/  LDS R25, [R20+0xc] ;  /* 0x00000c0014197984 */ /* 0x000f620000000800 */
[----:B------:R-:W-:Y:S01]  /*0c10*/  IADD3 R18, PT, PT, R18, 0x4, RZ ;  /* 0x0000000412127810 */ /* 0x000fe20007ffe0ff */
[----:B--2---:R-:W-:-:S04]  /*0c20*/  FFMA R19, R15, R19, R4 ;  /* 0x000000130f137223 */ /* 0x004fc80000000004 */
[----:B---3--:R-:W-:-:S04]  /*0c30*/  FFMA R19, R22, R21, R19 ;  /* 0x0000001516137223 */ /* 0x008fc80000000013 */
[----:B----4-:R-:W-:-:S04]  /*0c40*/  FFMA R19, R24, R23, R19 ;  /* 0x0000001718137223 */ /* 0x010fc80000000013 */
[----:B-----5:R-:W-:-:S07]  /*0c50*/  FFMA R4, R26, R25, R19 ;  /* 0x000000191a047223 */ /* 0x020fce0000000013 */
.L_x_5:
[----:B------:R-:W-:Y:S05]  /*0c60*/  @!P2 BRA `(.L_x_3) ;  /* 0x000000000058a947 */ /* 0x000fea0003800000 */
[----:B------:R-:W0:Y:S01]  /*0c70*/  LDC.64 R12, c[0x0][0x390] ;  /* 0x0000e400ff0c7b82 */ /* 0x000e220000000a00 */
[----:B------:R-:W-:-:S05]  /*0c80*/  IADD3 R15, PT, PT, R18, UR5, RZ ;  /* 0x00000005120f7c10 */ /* 0x000fca000fffe0ff */
[----:B0-----:R-:W-:-:S06]  /*0c90*/  IMAD.WIDE.U32 R12, R15, 0x4, R12 ;  /* 0x000000040f0c7825 */ /* 0x001fcc00078e000c */
[----:B------:R-:W2:Y:S01]  /*0ca0*/  LDG.E R13, desc[UR10][R12.64] ;  /* 0x0000000a0c0d7981 */ /* 0x000ea2000c1e1900 */
[----:B------:R-:W-:Y:S01]  /*0cb0*/  IMAD.IADD R14, R3, 0x1, R18 ;  /* 0x00000001030e7824 */ /* 0x000fe200078e0212 */
[----:B------:R-:W-:-:S04]  /*0cc0*/  ISETP.NE.AND P2, PT, R10, 0x1, PT ;  /* 0x000000010a00780c */ /* 0x000fc80003f45270 */
[----:B------:R-:W-:-:S05]  /*0cd0*/  LEA R19, R14, R17, 0x2 ;  /* 0x000000110e137211 */ /* 0x000fca00078e10ff */
[----:B------:R-:W2:Y:S02]  /*0ce0*/  LDS R14, [R19] ;  /* 0x00000000130e7984 */ /* 0x000ea40000000800 */
[----:B--2---:R-:W-:Y:S02]  /*0cf0*/  FFMA R4, R13, R14, R4 ;  /* 0x0000000e0d047223 */ /* 0x004fe40000000004 */
[----:B------:R-:W-:Y:S05]  /*0d00*/  @!P2 BRA `(.L_x_3) ;  /* 0x000000000030a947 */ /* 0x000fea0003800000 */
[----:B------:R-:W0:Y:S01]  /*0d10*/  LDC.64 R12, c[0x0][0x390] ;  /* 0x0000e400ff0c7b82 */ /* 0x000e220000000a00 */
[----:B------:R-:W-:-:S04]  /*0d20*/  IADD3 R14, P2, PT, R18, UR5, RZ ;  /* 0x00000005120e7c10 */ /* 0x000fc8000ff5e0ff */
[----:B------:R-:W-:Y:S02]  /*0d30*/  IADD3.X R15, PT, PT, RZ, RZ, RZ, P2, !PT ;  /* 0x000000ffff0f7210 */ /* 0x000fe400017fe4ff */
[----:B------:R-:W-:-:S13]  /*0d40*/  ISETP.NE.AND P2, PT, R10, 0x2, PT ;  /* 0x000000020a00780c */ /* 0x000fda0003f45270 */
[----:B------:R-:W-:Y:S01]  /*0d50*/  @P2 LDS R18, [R19+0x8] ;  /* 0x0000080013122984 */ /* 0x000fe20000000800 */
[----:B0-----:R-:W-:-:S04]  /*0d60*/  LEA R12, P3, R14, R12, 0x2 ;  /* 0x0000000c0e0c7211 */ /* 0x001fc800078610ff */
[----:B------:R-:W-:Y:S02]  /*0d70*/  LEA.HI.X R13, R14, R13, R15, 0x2, P3 ;  /* 0x0000000d0e0d7211 */ /* 0x000fe400018f140f */
[----:B------:R-:W0:Y:S04]  /*0d80*/  LDS R14, [R19+0x4] ;  /* 0x00000400130e7984 */ /* 0x000e280000000800 */
[----:B------:R-:W0:Y:S04]  /*0d90*/  LDG.E R15, desc[UR10][R12.64+0x4] ;  /* 0x0000040a0c0f7981 */ /* 0x000e28000c1e1900 */
[----:B------:R-:W2:Y:S01]  /*0da0*/  @P2 LDG.E R17, desc[UR10][R12.64+0x8] ;  /* 0x0000080a0c112981 */ /* 0x000ea2000c1e1900 */
[----:B0-----:R-:W-:-:S04]  /*0db0*/  FFMA R4, R15, R14, R4 ;  /* 0x0000000e0f047223 */ /* 0x001fc80000000004 */
[----:B--2---:R-:W-:-:S07]  /*0dc0*/  @P2 FFMA R4, R17, R18, R4 ;  /* 0x0000001211042223 */ /* 0x004fce0000000004 */
.L_x_3:
[----:B------:R-:W-:Y:S05]  /*0dd0*/  BRA.U UP1, `(.L_x_6) ;  /* 0xfffffff5017c7547 */ /* 0x000fea000b83ffff */
.L_x_0:
[----:B0-----:R-:W0:Y:S01]  /*0de0*/  LDC.64 R6, c[0x0][0x388] ;  /* 0x0000e200ff067b82 */ /* 0x001e220000000a00 */
[----:B------:R-:W-:-:S04]  /*0df0*/  IMAD R3, R2, 0x12c, R5 ;  /* 0x0000012c02037824 */ /* 0x000fc800078e0205 */
[----:B0-----:R-:W-:-:S05]  /*0e00*/  IMAD.WIDE R2, R3, 0x4, R6 ;  /* 0x0000000403027825 */ /* 0x001fca00078e0206 */
[----:B------:R-:W-:Y:S01]  /*0e10*/  STG.E desc[UR10][R2.64], R4 ;  /* 0x0000000402007986 */ /* 0x000fe2000c10190a */
[----:B------:R-:W-:Y:S05]  /*0e20*/  EXIT ;  /* 0x000000000000794d */ /* 0x000fea0003800000 */
.L_x_7:
[----:B------:R-:W-:-:S00]  /*0e30*/  BRA `(.L_x_7) ;  /* 0xfffffffc00fc7947 */ /* 0x000fc0000383ffff */
[----:B------:R-:W-:-:S00]  /*0e40*/  NOP ;  /* 0x0000000000007918 */ /* 0x000fc00000000000 */
        /* <DEDUP_REMOVED lines=11> */
.L_x_8:


//--------------------- .nv.shared._Z6Conv2DPfS_S_iii --------------------------
	.section	.nv.shared._Z6Conv2DPfS_S_iii,"aw",@nobits
	.sectionflags	@""
	.align	4
.nv.shared._Z6Conv2DPfS_S_iii:
	.zero		2048


//--------------------- .nv.shared.reserved.0     --------------------------
	.section	.nv.shared.reserved.0,"aw",@nobits
	.weak		__nv_reservedSMEM_offset_0_alias
	.size		__nv_reservedSMEM_offset_0_alias, 0, 64
	.other		__nv_reservedSMEM_offset_0_alias,@"STO_CUDA_RESERVED_SHARED STV_DEFAULT"
__nv_reservedSMEM_offset_0_alias:
	.zero		0
	.zero		64


//--------------------- .nv.constant0._Z6Conv2DPfS_S_iii --------------------------
	.section	.nv.constant0._Z6Conv2DPfS_S_iii,"a",@progbits
	.sectionflags	@""
	.align	4
.nv.constant0._Z6Conv2DPfS_S_iii:
	.zero		932


//--------------------- SYMBOLS --------------------------

	.type		.nv.reservedSmem.offset0,@object
	.size		.nv.reservedSmem.offset0,0x4
	.type		.nv.reservedSmem.cap,@object
	.size		.nv.reservedSmem.cap,0x4
